//
// Generated by NVIDIA NVVM Compiler
//
// Compiler Build ID: CL-36424714
// Cuda compilation tools, release 13.0, V13.0.88
// Based on NVVM 20.0.0
//

.version 9.0
.target sm_100
.address_size 64

	// .globl	_Z6VecAddPfS_S_i
.extern .func  (.param .b32 func_retval0) vprintf
(
	.param .b64 vprintf_param_0,
	.param .b64 vprintf_param_1
)
;
.global .align 1 .b8 $str[47] = {73, 110, 32, 116, 104, 114, 101, 97, 100, 45, 105, 44, 32, 119, 101, 32, 97, 114, 101, 32, 117, 115, 105, 110, 103, 32, 118, 97, 108, 117, 101, 32, 37, 102, 32, 43, 32, 37, 102, 32, 32, 61, 32, 37, 102, 10};

.visible .entry _Z6VecAddPfS_S_i(
	.param .u64 .ptr .align 1 _Z6VecAddPfS_S_i_param_0,
	.param .u64 .ptr .align 1 _Z6VecAddPfS_S_i_param_1,
	.param .u64 .ptr .align 1 _Z6VecAddPfS_S_i_param_2,
	.param .u32 _Z6VecAddPfS_S_i_param_3
)
{
	.local .align 8 .b8 	__local_depot0[24];
	.reg .b64 	%SP;
	.reg .b64 	%SPL;
	.reg .pred 	%p<2>;
	.reg .b32 	%r<8>;
	.reg .b32 	%f<9>;
	.reg .b64 	%rd<20>;
	.reg .b64 	%fd<4>;

	mov.u64 	%SPL, __local_depot0;
	cvta.local.u64 	%SP, %SPL;
	ld.param.u64 	%rd4, [_Z6VecAddPfS_S_i_param_0];
	ld.param.u64 	%rd5, [_Z6VecAddPfS_S_i_param_1];
	ld.param.u64 	%rd6, [_Z6VecAddPfS_S_i_param_2];
	ld.param.u32 	%r2, [_Z6VecAddPfS_S_i_param_3];
	cvta.to.global.u64 	%rd1, %rd6;
	cvta.to.global.u64 	%rd2, %rd5;
	cvta.to.global.u64 	%rd3, %rd4;
	mov.u32 	%r3, %ntid.x;
	mov.u32 	%r4, %ctaid.x;
	mov.u32 	%r5, %tid.x;
	mad.lo.s32 	%r1, %r3, %r4, %r5;
	setp.lt.s32 	%p1, %r1, %r2;
	@%p1 bra 	$L__BB0_2;
	mul.wide.s32 	%rd7, %r1, 4;
	add.s64 	%rd8, %rd1, %rd7;
	ld.global.f32 	%f8, [%rd8];
	bra.uni 	$L__BB0_3;
$L__BB0_2:
	mul.wide.s32 	%rd9, %r1, 4;
	add.s64 	%rd10, %rd3, %rd9;
	ld.global.f32 	%f4, [%rd10];
	add.s64 	%rd11, %rd2, %rd9;
	ld.global.f32 	%f5, [%rd11];
	add.f32 	%f8, %f4, %f5;
	add.s64 	%rd12, %rd1, %rd9;
	st.global.f32 	[%rd12], %f8;
$L__BB0_3:
	add.u64 	%rd13, %SP, 0;
	add.u64 	%rd14, %SPL, 0;
	mul.wide.s32 	%rd15, %r1, 4;
	add.s64 	%rd16, %rd3, %rd15;
	ld.global.f32 	%f6, [%rd16];
	cvt.f64.f32 	%fd1, %f6;
	add.s64 	%rd17, %rd2, %rd15;
	ld.global.f32 	%f7, [%rd17];
	cvt.f64.f32 	%fd2, %f7;
	cvt.f64.f32 	%fd3, %f8;
	st.local.f64 	[%rd14], %fd1;
	st.local.f64 	[%rd14+8], %fd2;
	st.local.f64 	[%rd14+16], %fd3;
	mov.u64 	%rd18, $str;
	cvta.global.u64 	%rd19, %rd18;
	{ // callseq 0, 0
	.param .b64 param0;
	st.param.b64 	[param0], %rd19;
	.param .b64 param1;
	st.param.b64 	[param1], %rd13;
	.param .b32 retval0;
	call.uni (retval0), 
	vprintf, 
	(
	param0, 
	param1
	);
	ld.param.b32 	%r6, [retval0];
	} // callseq 0
	ret;

}


// ===== COMPILED SASS (sm_100) =====

	.target	sm_100

	.elftype	@"ET_EXEC"


//--------------------- .note.nv.tkinfo           --------------------------
	.section	.note.nv.tkinfo,"",@"SHT_NOTE"
	.sectionflags	@"SHF_NOTE_NV_TKINFO"
	.tkinfo
        /*0018*/ 	.word	0x00000002
        /*0030*/ 	.string	""
        /*0030*/ 	.string	"ptxas"
        /*0030*/ 	.string	"Cuda compilation tools, release 13.0, V13.0.88"
        /*0030*/ 	.string	"Build cuda_13.0.r13.0/compiler.36424714_0"
        /*0030*/ 	.string	"-arch sm_100 -m 64 "



//--------------------- .note.nv.cuinfo           --------------------------
	.section	.note.nv.cuinfo,"",@"SHT_NOTE"
	.sectionflags	@"SHF_NOTE_NV_CUINFO"
        /*0018*/ 	.short	0x0002
        /*001a*/ 	.short	0x0064
        /*001c*/ 	.short	0x0082
	.zero		2


//--------------------- .nv.info                  --------------------------
	.section	.nv.info,"",@"SHT_CUDA_INFO"
	.align	4


	//----- nvinfo : EIATTR_REGCOUNT
	.align		4
        /*0000*/ 	.byte	0x04, 0x2f
        /*0002*/ 	.short	(.L_2 - .L_1)
	.align		4
.L_1:
        /*0004*/ 	.word	index@(_Z6VecAddPfS_S_i)
        /*0008*/ 	.word	0x00000018


	//----- nvinfo : EIATTR_FRAME_SIZE
	.align		4
.L_2:
        /*000c*/ 	.byte	0x04, 0x11
        /*000e*/ 	.short	(.L_4 - .L_3)
	.align		4
.L_3:
        /*0010*/ 	.word	index@(_Z6VecAddPfS_S_i)
        /*0014*/ 	.word	0x00000018


	//----- nvinfo : EIATTR_MIN_STACK_SIZE
	.align		4
.L_4:
        /*0018*/ 	.byte	0x04, 0x12
        /*001a*/ 	.short	(.L_6 - .L_5)
	.align		4
.L_5:
        /*001c*/ 	.word	index@(_Z6VecAddPfS_S_i)
        /*0020*/ 	.word	0x00000018
.L_6:


//--------------------- .nv.compat                --------------------------
	.section	.nv.compat,"",@"SHT_CUDA_COMPAT_INFO"
	.align	4
        /*0000*/ 	.byte	0x02, 0x09, 0x00, 0x00, 0x02, 0x02, 0x01, 0x00, 0x02, 0x05, 0x05, 0x00, 0x03, 0x07, 0x01, 0x01
        /*0010*/ 	.byte	0x02, 0x03, 0x00, 0x00, 0x02, 0x06, 0x01, 0x00, 0x04, 0x0b, 0x08, 0x00, 0x09, 0x00, 0x00, 0x00
        /*0020*/ 	.byte	0x00, 0x00, 0x00, 0x00


//--------------------- .nv.info._Z6VecAddPfS_S_i --------------------------
	.section	.nv.info._Z6VecAddPfS_S_i,"",@"SHT_CUDA_INFO"
	.sectionflags	@""
	.align	4


	//----- nvinfo : EIATTR_CUDA_API_VERSION
	.align		4
        /*0000*/ 	.byte	0x04, 0x37
        /*0002*/ 	.short	(.L_8 - .L_7)
.L_7:
        /*0004*/ 	.word	0x00000082


	//----- nvinfo : EIATTR_KPARAM_INFO
	.align		4
.L_8:
        /*0008*/ 	.byte	0x04, 0x17
        /*000a*/ 	.short	(.L_10 - .L_9)
.L_9:
        /*000c*/ 	.word	0x00000000
        /*0010*/ 	.short	0x0003
        /*0012*/ 	.short	0x0018
        /*0014*/ 	.byte	0x00, 0xf0, 0x11, 0x00


	//----- nvinfo : EIATTR_KPARAM_INFO
	.align		4
.L_10:
        /*0018*/ 	.byte	0x04, 0x17
        /*001a*/ 	.short	(.L_12 - .L_11)
.L_11:
        /*001c*/ 	.word	0x00000000
        /*0020*/ 	.short	0x0002
        /*0022*/ 	.short	0x0010
        /*0024*/ 	.byte	0x00, 0xf5, 0x21, 0x00


	//----- nvinfo : EIATTR_KPARAM_INFO
	.align		4
.L_12:
        /*0028*/ 	.byte	0x04, 0x17
        /*002a*/ 	.short	(.L_14 - .L_13)
.L_13:
        /*002c*/ 	.word	0x00000000
        /*0030*/ 	.short	0x0001
        /*0032*/ 	.short	0x0008
        /*0034*/ 	.byte	0x00, 0xf5, 0x21, 0x00


	//----- nvinfo : EIATTR_KPARAM_INFO
	.align		4
.L_14:
        /*0038*/ 	.byte	0x04, 0x17
        /*003a*/ 	.short	(.L_16 - .L_15)
.L_15:
        /*003c*/ 	.word	0x00000000
        /*0040*/ 	.short	0x0000
        /*0042*/ 	.short	0x0000
        /*0044*/ 	.byte	0x00, 0xf5, 0x21, 0x00


	//----- nvinfo : EIATTR_SPARSE_MMA_MASK
	.align		4
.L_16:
        /*0048*/ 	.byte	0x03, 0x50
        /*004a*/ 	.short	0x0000


	//----- nvinfo : EIATTR_MAXREG_COUNT
	.align		4
        /*004c*/ 	.byte	0x03, 0x1b
        /*004e*/ 	.short	0x00ff


	//----- nvinfo : EIATTR_EXTERNS
	.align		4
        /*0050*/ 	.byte	0x04, 0x0f
        /*0052*/ 	.short	(.L_18 - .L_17)


	//   ....[0]....
	.align		4
.L_17:
        /*0054*/ 	.word	index@(vprintf)


	//----- nvinfo : EIATTR_MERCURY_ISA_VERSION
	.align		4
.L_18:
        /*0058*/ 	.byte	0x03, 0x5f
        /*005a*/ 	.short	0x0101


	//----- nvinfo : EIATTR_VRC_CTA_INIT_COUNT
	.align		4
        /*005c*/ 	.byte	0x02, 0x4a
	.zero		1
	.zero		1


	//----- nvinfo : EIATTR_SYSCALL_OFFSETS
	.align		4
        /*0060*/ 	.byte	0x04, 0x46
        /*0062*/ 	.short	(.L_20 - .L_19)


	//   ....[0]....
.L_19:
        /*0064*/ 	.word	0x00000260


	//----- nvinfo : EIATTR_EXIT_INSTR_OFFSETS
	.align		4
.L_20:
        /*0068*/ 	.byte	0x04, 0x1c
        /*006a*/ 	.short	(.L_22 - .L_21)


	//   ....[0]....
.L_21:
        /*006c*/ 	.word	0x00000270


	//----- nvinfo : EIATTR_CBANK_PARAM_SIZE
	.align		4
.L_22:
        /*0070*/ 	.byte	0x03, 0x19
        /*0072*/ 	.short	0x001c


	//----- nvinfo : EIATTR_PARAM_CBANK
	.align		4
        /*0074*/ 	.byte	0x04, 0x0a
        /*0076*/ 	.short	(.L_24 - .L_23)
	.align		4
.L_23:
        /*0078*/ 	.word	index@(.nv.constant0._Z6VecAddPfS_S_i)
        /*007c*/ 	.short	0x0380
        /*007e*/ 	.short	0x001c


	//----- nvinfo : EIATTR_SW_WAR
	.align		4
.L_24:
        /*0080*/ 	.byte	0x04, 0x36
        /*0082*/ 	.short	(.L_26 - .L_25)
.L_25:
        /*0084*/ 	.word	0x00000008
.L_26:


//--------------------- .nv.callgraph             --------------------------
	.section	.nv.callgraph,"",@"SHT_CUDA_CALLGRAPH"
	.align	4
	.sectionentsize	8
	.align		4
        /*0000*/ 	.word	0x00000000
	.align		4
        /*0004*/ 	.word	0xffffffff
	.align		4
        /*0008*/ 	.word	index@(_Z6VecAddPfS_S_i)
	.align		4
        /*000c*/ 	.word	index@(vprintf)
	.align		4
        /*0010*/ 	.word	0x00000000
	.align		4
        /*0014*/ 	.word	0xfffffffe
	.align		4
        /*0018*/ 	.word	0x00000000
	.align		4
        /*001c*/ 	.word	0xfffffffd
	.align		4
        /*0020*/ 	.word	0x00000000
	.align		4
        /*0024*/ 	.word	0xfffffffc


//--------------------- .nv.constant4             --------------------------
	.section	.nv.constant4,"a",@progbits
	.align	8
	.align		8
.nv.constant4:
        /*0000*/ 	.dword	vprintf
	.align		8
        /*0008*/ 	.dword	$str


//--------------------- .text._Z6VecAddPfS_S_i    --------------------------
	.section	.text._Z6VecAddPfS_S_i,"ax",@progbits
	.align	128
        .global         _Z6VecAddPfS_S_i
        .type           _Z6VecAddPfS_S_i,@function
        .size           _Z6VecAddPfS_S_i,(.L_x_2 - _Z6VecAddPfS_S_i)
        .other          _Z6VecAddPfS_S_i,@"STO_CUDA_ENTRY STV_DEFAULT"
_Z6VecAddPfS_S_i:
.text._Z6VecAddPfS_S_i:
[----:B------:R-:W0:Y:S01]  /*0000*/  LDC R1, c[0x0][0x37c] ;  /* 0x0000df00ff017b82 */ /* 0x000e220000000800 */
[----:B------:R-:W1:Y:S01]  /*0010*/  S2R R3, SR_CTAID.X ;  /* 0x0000000000037919 */ /* 0x000e620000002500 */
[----:B------:R-:W2:Y:S06]  /*0020*/  LDCU UR6, c[0x0][0x2fc] ;  /* 0x00005f80ff0677ac */ /* 0x000eac0008000800 */
[----:B------:R-:W3:Y:S01]  /*0030*/  LDC.64 R4, c[0x0][0x390] ;  /* 0x0000e400ff047b82 */ /* 0x000ee20000000a00 */
[----:B0-----:R-:W-:Y:S01]  /*0040*/  IADD3 R1, PT, PT, R1, -0x18, RZ ;  /* 0xffffffe801017810 */ /* 0x001fe20007ffe0ff */
[----:B------:R-:W1:Y:S01]  /*0050*/  S2R R0, SR_TID.X ;  /* 0x0000000000007919 */ /* 0x000e620000002100 */
[----:B------:R-:W1:Y:S01]  /*0060*/  LDCU UR4, c[0x0][0x360] ;  /* 0x00006c00ff0477ac */ /* 0x000e620008000800 */
[----:B------:R-:W0:Y:S04]  /*0070*/  LDCU UR7, c[0x0][0x398] ;  /* 0x00007300ff0777ac */ /* 0x000e280008000800 */
[----:B------:R-:W4:Y:S08]  /*0080*/  LDC.64 R14, c[0x0][0x380] ;  /* 0x0000e000ff0e7b82 */ /* 0x000f300000000a00 */
[----:B------:R-:W5:Y:S01]  /*0090*/  LDC.64 R16, c[0x0][0x388] ;  /* 0x0000e200ff107b82 */ /* 0x000f620000000a00 */
[----:B------:R-:W-:Y:S01]  /*00a0*/  MOV R12, 0x0 ;  /* 0x00000000000c7802 */ /* 0x000fe20000000f00 */
[----:B------:R-:W2:Y:S01]  /*00b0*/  LDCU.64 UR8, c[0x4][0x8] ;  /* 0x01000100ff0877ac */ /* 0x000ea20008000a00 */
[----:B-1----:R-:W-:Y:S01]  /*00c0*/  IMAD R3, R3, UR4, R0 ;  /* 0x0000000403037c24 */ /* 0x002fe2000f8e0200 */
[----:B------:R-:W1:Y:S03]  /*00d0*/  LDCU.64 UR4, c[0x0][0x358] ;  /* 0x00006b00ff0477ac */ /* 0x000e660008000a00 */
[C---:B---3--:R-:W-:Y:S01]  /*00e0*/  IMAD.WIDE R4, R3.reuse, 0x4, R4 ;  /* 0x0000000403047825 */ /* 0x048fe200078e0204 */
[----:B0-----:R-:W-:-:S03]  /*00f0*/  ISETP.GE.AND P0, PT, R3, UR7, PT ;  /* 0x0000000703007c0c */ /* 0x001fc6000bf06270 */
[----:B----4-:R-:W-:-:S04]  /*0100*/  IMAD.WIDE R14, R3, 0x4, R14 ;  /* 0x00000004030e7825 */ /* 0x010fc800078e020e */
[----:B-----5:R-:W-:-:S06]  /*0110*/  IMAD.WIDE R16, R3, 0x4, R16 ;  /* 0x0000000403107825 */ /* 0x020fcc00078e0210 */
[----:B-1----:R-:W3:Y:S04]  /*0120*/  @P0 LDG.E R0, desc[UR4][R4.64] ;  /* 0x0000000404000981 */ /* 0x002ee8000c1e1900 */
[----:B------:R-:W4:Y:S04]  /*0130*/  @!P0 LDG.E R2, desc[UR4][R14.64] ;  /* 0x000000040e028981 */ /* 0x000f28000c1e1900 */
[----:B------:R-:W4:Y:S02]  /*0140*/  @!P0 LDG.E R3, desc[UR4][R16.64] ;  /* 0x0000000410038981 */ /* 0x000f24000c1e1900 */
[----:B----4-:R-:W-:-:S05]  /*0150*/  @!P0 FADD R0, R2, R3 ;  /* 0x0000000302008221 */ /* 0x010fca0000000000 */
[----:B------:R2:W-:Y:S04]  /*0160*/  @!P0 STG.E desc[UR4][R4.64], R0 ;  /* 0x0000000004008986 */ /* 0x0005e8000c101904 */
[----:B------:R-:W4:Y:S04]  /*0170*/  LDG.E R2, desc[UR4][R14.64] ;  /* 0x000000040e027981 */ /* 0x000f28000c1e1900 */
[----:B------:R-:W5:Y:S01]  /*0180*/  LDG.E R7, desc[UR4][R16.64] ;  /* 0x0000000410077981 */ /* 0x000f62000c1e1900 */
[----:B---3--:R-:W0:Y:S01]  /*0190*/  F2F.F64.F32 R10, R0 ;  /* 0x00000000000a7310 */ /* 0x008e220000201800 */
[----:B------:R-:W1:Y:S01]  /*01a0*/  LDCU UR4, c[0x0][0x2f8] ;  /* 0x00005f00ff0477ac */ /* 0x000e620008000800 */
[----:B------:R-:W3:Y:S01]  /*01b0*/  LDC.64 R12, c[0x4][R12] ;  /* 0x010000000c0c7b82 */ /* 0x000ee20000000a00 */
[----:B--2---:R-:W-:-:S02]  /*01c0*/  MOV R4, UR8 ;  /* 0x0000000800047c02 */ /* 0x004fc40008000f00 */
[----:B------:R-:W-:Y:S01]  /*01d0*/  MOV R5, UR9 ;  /* 0x0000000900057c02 */ /* 0x000fe20008000f00 */
[----:B0-----:R0:W-:Y:S01]  /*01e0*/  STL.64 [R1+0x10], R10 ;  /* 0x0000100a01007387 */ /* 0x0011e20000100a00 */
[----:B-1----:R-:W-:Y:S01]  /*01f0*/  IADD3 R6, P0, PT, R1, UR4, RZ ;  /* 0x0000000401067c10 */ /* 0x002fe2000ff1e0ff */
[----:B----4-:R-:W1:Y:S08]  /*0200*/  F2F.F64.F32 R2, R2 ;  /* 0x0000000200027310 */ /* 0x010e700000201800 */
[----:B-----5:R2:W4:Y:S01]  /*0210*/  F2F.F64.F32 R8, R7 ;  /* 0x0000000700087310 */ /* 0x0205220000201800 */
[----:B-1----:R0:W-:Y:S01]  /*0220*/  STL.64 [R1], R2 ;  /* 0x0000000201007387 */ /* 0x0021e20000100a00 */
[----:B--2---:R-:W-:-:S03]  /*0230*/  IADD3.X R7, PT, PT, RZ, UR6, RZ, P0, !PT ;  /* 0x00000006ff077c10 */ /* 0x004fc600087fe4ff */
[----:B---34-:R0:W-:Y:S04]  /*0240*/  STL.64 [R1+0x8], R8 ;  /* 0x0000080801007387 */ /* 0x0181e80000100a00 */
[----:B------:R-:W-:-:S07]  /*0250*/  LEPC R20, `(.L_x_0) ;  /* 0x000000001014794e */ /* 0x000fce0000000000 */
[----:B0-----:R-:W-:Y:S05]  /*0260*/  CALL.ABS.NOINC R12 ;  /* 0x000000000c007343 */ /* 0x001fea0003c00000 */
.L_x_0:
[----:B------:R-:W-:Y:S05]  /*0270*/  EXIT ;  /* 0x000000000000794d */ /* 0x000fea0003800000 */
.L_x_1:
[----:B------:R-:W-:-:S00]  /*0280*/  BRA `(.L_x_1) ;  /* 0xfffffffc00fc7947 */ /* 0x000fc0000383ffff */
[----:B------:R-:W-:-:S00]  /*0290*/  NOP ;  /* 0x0000000000007918 */ /* 0x000fc00000000000 */
        /* <DEDUP_REMOVED lines=14> */
.L_x_2:


//--------------------- .nv.global.init           --------------------------
	.section	.nv.global.init,"aw",@progbits
.nv.global.init:
	.type		$str,@object
	.size		$str,(.L_0 - $str)
$str:
        /*0000*/ 	.byte	0x49, 0x6e, 0x20, 0x74, 0x68, 0x72, 0x65, 0x61, 0x64, 0x2d, 0x69, 0x2c, 0x20, 0x77, 0x65, 0x20
        /*0010*/ 	.byte	0x61, 0x72, 0x65, 0x20, 0x75, 0x73, 0x69, 0x6e, 0x67, 0x20, 0x76, 0x61, 0x6c, 0x75, 0x65, 0x20
        /*0020*/ 	.byte	0x25, 0x66, 0x20, 0x2b, 0x20, 0x25, 0x66, 0x20, 0x20, 0x3d, 0x20, 0x25, 0x66, 0x0a, 0x00
.L_0:


//--------------------- .nv.shared.reserved.0     --------------------------
	.section	.nv.shared.reserved.0,"aw",@nobits
	.weak		__nv_reservedSMEM_offset_0_alias
	.size		__nv_reservedSMEM_offset_0_alias, 0, 64
	.other		__nv_reservedSMEM_offset_0_alias,@"STO_CUDA_RESERVED_SHARED STV_DEFAULT"
__nv_reservedSMEM_offset_0_alias:
	.zero		0
	.zero		64


//--------------------- .nv.constant0._Z6VecAddPfS_S_i --------------------------
	.section	.nv.constant0._Z6VecAddPfS_S_i,"a",@progbits
	.sectionflags	@""
	.align	4
.nv.constant0._Z6VecAddPfS_S_i:
	.zero		924


//--------------------- SYMBOLS --------------------------

	.type		.nv.reservedSmem.offset0,@object
	.size		.nv.reservedSmem.offset0,0x4
	.type		vprintf,@function
